//
// Generated by NVIDIA NVVM Compiler
//
// Compiler Build ID: CL-36424714
// Cuda compilation tools, release 13.0, V13.0.88
// Based on NVVM 20.0.0
//

.version 9.0
.target sm_100
.address_size 64

	// .globl	_Z10ATAkernel1PdS_
// _ZZ10ATAkernel2PdS_E3ATs has been demoted
// _ZZ10ATAkernel2PdS_E2As has been demoted

.visible .entry _Z10ATAkernel1PdS_(
	.param .u64 .ptr .align 1 _Z10ATAkernel1PdS__param_0,
	.param .u64 .ptr .align 1 _Z10ATAkernel1PdS__param_1
)
{
	.reg .pred 	%p<2>;
	.reg .b32 	%r<18>;
	.reg .b64 	%rd<18>;
	.reg .b64 	%fd<28>;

	ld.param.u64 	%rd6, [_Z10ATAkernel1PdS__param_0];
	ld.param.u64 	%rd7, [_Z10ATAkernel1PdS__param_1];
	cvta.to.global.u64 	%rd8, %rd7;
	cvta.to.global.u64 	%rd9, %rd6;
	mov.u32 	%r7, %ctaid.y;
	mov.u32 	%r8, %ntid.y;
	mov.u32 	%r9, %tid.y;
	mad.lo.s32 	%r10, %r7, %r8, %r9;
	mov.u32 	%r11, %ctaid.x;
	mov.u32 	%r12, %ntid.x;
	mov.u32 	%r13, %tid.x;
	mad.lo.s32 	%r16, %r11, %r12, %r13;
	shl.b32 	%r14, %r10, 10;
	add.s32 	%r15, %r14, %r16;
	mul.wide.s32 	%rd10, %r15, 8;
	add.s64 	%rd1, %rd8, %rd10;
	ld.global.f64 	%fd27, [%rd1];
	mul.wide.u32 	%rd11, %r8, %r7;
	cvt.u64.u32 	%rd12, %r9;
	add.s64 	%rd13, %rd11, %rd12;
	shl.b64 	%rd14, %rd13, 3;
	add.s64 	%rd3, %rd9, 32768;
	add.s64 	%rd17, %rd3, %rd14;
	mov.b32 	%r17, 0;
$L__BB0_1:
	mul.wide.s32 	%rd15, %r16, 8;
	add.s64 	%rd16, %rd3, %rd15;
	ld.global.f64 	%fd4, [%rd17+-32768];
	ld.global.f64 	%fd5, [%rd16+-32768];
	fma.rn.f64 	%fd6, %fd4, %fd5, %fd27;
	st.global.f64 	[%rd1], %fd6;
	ld.global.f64 	%fd7, [%rd17+-24576];
	ld.global.f64 	%fd8, [%rd16+-24576];
	fma.rn.f64 	%fd9, %fd7, %fd8, %fd6;
	st.global.f64 	[%rd1], %fd9;
	ld.global.f64 	%fd10, [%rd17+-16384];
	ld.global.f64 	%fd11, [%rd16+-16384];
	fma.rn.f64 	%fd12, %fd10, %fd11, %fd9;
	st.global.f64 	[%rd1], %fd12;
	ld.global.f64 	%fd13, [%rd17+-8192];
	ld.global.f64 	%fd14, [%rd16+-8192];
	fma.rn.f64 	%fd15, %fd13, %fd14, %fd12;
	st.global.f64 	[%rd1], %fd15;
	ld.global.f64 	%fd16, [%rd17];
	ld.global.f64 	%fd17, [%rd16];
	fma.rn.f64 	%fd18, %fd16, %fd17, %fd15;
	st.global.f64 	[%rd1], %fd18;
	ld.global.f64 	%fd19, [%rd17+8192];
	ld.global.f64 	%fd20, [%rd16+8192];
	fma.rn.f64 	%fd21, %fd19, %fd20, %fd18;
	st.global.f64 	[%rd1], %fd21;
	ld.global.f64 	%fd22, [%rd17+16384];
	ld.global.f64 	%fd23, [%rd16+16384];
	fma.rn.f64 	%fd24, %fd22, %fd23, %fd21;
	st.global.f64 	[%rd1], %fd24;
	ld.global.f64 	%fd25, [%rd17+24576];
	ld.global.f64 	%fd26, [%rd16+24576];
	fma.rn.f64 	%fd27, %fd25, %fd26, %fd24;
	st.global.f64 	[%rd1], %fd27;
	add.s32 	%r17, %r17, 8;
	add.s64 	%rd17, %rd17, 65536;
	add.s32 	%r16, %r16, 8192;
	setp.ne.s32 	%p1, %r17, 1024;
	@%p1 bra 	$L__BB0_1;
	ret;

}
	// .globl	_Z10ATAkernel2PdS_
.visible .entry _Z10ATAkernel2PdS_(
	.param .u64 .ptr .align 1 _Z10ATAkernel2PdS__param_0,
	.param .u64 .ptr .align 1 _Z10ATAkernel2PdS__param_1
)
{
	.reg .pred 	%p<5>;
	.reg .b16 	%rs<3>;
	.reg .b32 	%r<77>;
	.reg .b64 	%rd<32>;
	.reg .b64 	%fd<162>;
	// demoted variable
	.shared .align 8 .b8 _ZZ10ATAkernel2PdS_E3ATs[2048];
	// demoted variable
	.shared .align 8 .b8 _ZZ10ATAkernel2PdS_E2As[2048];
	mov.u32 	%r24, %ctaid.y;
	mov.u32 	%r25, %ctaid.x;
	mov.u32 	%r26, %ntid.y;
	shl.b32 	%r1, %r26, 10;
	mov.u32 	%r27, %ntid.x;
	mul.lo.s32 	%r2, %r25, %r27;
	mov.u32 	%r28, %tid.y;
	mov.u32 	%r3, %tid.x;
	cvt.u16.u32 	%rs1, %r27;
	div.u16 	%rs2, 1024, %rs1;
	cvt.u32.u16 	%r4, %rs2;
	mul.lo.s32 	%r5, %r24, %r27;
	shl.b32 	%r6, %r28, 10;
	or.b32  	%r29, %r6, %r3;
	add.s32 	%r73, %r29, %r5;
	cvt.u64.u32 	%rd1, %r29;
	setp.eq.s16 	%p1, %rs2, 1;
	mov.f64 	%fd159, 0d0000000000000000;
	mov.b32 	%r76, 0;
	@%p1 bra 	$L__BB1_3;
	and.b32  	%r76, %r4, 2046;
	neg.s32 	%r75, %r76;
	add.s32 	%r31, %r3, %r5;
	add.s32 	%r32, %r31, %r6;
	add.s32 	%r74, %r32, %r1;
	add.s32 	%r72, %r2, %r1;
	mov.f64 	%fd159, 0d0000000000000000;
	mov.u32 	%r71, %r2;
$L__BB1_2:
	ld.param.u64 	%rd29, [_Z10ATAkernel2PdS__param_0];
	cvt.u64.u32 	%rd4, %r71;
	cvta.to.global.u64 	%rd5, %rd29;
	mul.wide.u32 	%rd6, %r73, 8;
	add.s64 	%rd7, %rd5, %rd6;
	ld.global.f64 	%fd10, [%rd7];
	shl.b32 	%r34, %r28, 7;
	mov.u32 	%r35, _ZZ10ATAkernel2PdS_E3ATs;
	add.s32 	%r36, %r35, %r34;
	shl.b32 	%r38, %r3, 3;
	add.s32 	%r39, %r36, %r38;
	st.shared.f64 	[%r39], %fd10;
	add.s64 	%rd8, %rd4, %rd1;
	shl.b64 	%rd9, %rd8, 3;
	add.s64 	%rd10, %rd5, %rd9;
	ld.global.f64 	%fd11, [%rd10];
	mov.u32 	%r40, _ZZ10ATAkernel2PdS_E2As;
	add.s32 	%r41, %r40, %r38;
	add.s32 	%r42, %r41, %r34;
	st.shared.f64 	[%r42], %fd11;
	bar.sync 	0;
	mad.lo.s32 	%r43, %r28, -120, %r36;
	ld.shared.f64 	%fd12, [%r43];
	ld.shared.f64 	%fd13, [%r41];
	fma.rn.f64 	%fd14, %fd12, %fd13, %fd159;
	ld.shared.f64 	%fd15, [%r43+128];
	ld.shared.f64 	%fd16, [%r41+128];
	fma.rn.f64 	%fd17, %fd15, %fd16, %fd14;
	ld.shared.f64 	%fd18, [%r43+256];
	ld.shared.f64 	%fd19, [%r41+256];
	fma.rn.f64 	%fd20, %fd18, %fd19, %fd17;
	ld.shared.f64 	%fd21, [%r43+384];
	ld.shared.f64 	%fd22, [%r41+384];
	fma.rn.f64 	%fd23, %fd21, %fd22, %fd20;
	ld.shared.f64 	%fd24, [%r43+512];
	ld.shared.f64 	%fd25, [%r41+512];
	fma.rn.f64 	%fd26, %fd24, %fd25, %fd23;
	ld.shared.f64 	%fd27, [%r43+640];
	ld.shared.f64 	%fd28, [%r41+640];
	fma.rn.f64 	%fd29, %fd27, %fd28, %fd26;
	ld.shared.f64 	%fd30, [%r43+768];
	ld.shared.f64 	%fd31, [%r41+768];
	fma.rn.f64 	%fd32, %fd30, %fd31, %fd29;
	ld.shared.f64 	%fd33, [%r43+896];
	ld.shared.f64 	%fd34, [%r41+896];
	fma.rn.f64 	%fd35, %fd33, %fd34, %fd32;
	ld.shared.f64 	%fd36, [%r43+1024];
	ld.shared.f64 	%fd37, [%r41+1024];
	fma.rn.f64 	%fd38, %fd36, %fd37, %fd35;
	ld.shared.f64 	%fd39, [%r43+1152];
	ld.shared.f64 	%fd40, [%r41+1152];
	fma.rn.f64 	%fd41, %fd39, %fd40, %fd38;
	ld.shared.f64 	%fd42, [%r43+1280];
	ld.shared.f64 	%fd43, [%r41+1280];
	fma.rn.f64 	%fd44, %fd42, %fd43, %fd41;
	ld.shared.f64 	%fd45, [%r43+1408];
	ld.shared.f64 	%fd46, [%r41+1408];
	fma.rn.f64 	%fd47, %fd45, %fd46, %fd44;
	ld.shared.f64 	%fd48, [%r43+1536];
	ld.shared.f64 	%fd49, [%r41+1536];
	fma.rn.f64 	%fd50, %fd48, %fd49, %fd47;
	ld.shared.f64 	%fd51, [%r43+1664];
	ld.shared.f64 	%fd52, [%r41+1664];
	fma.rn.f64 	%fd53, %fd51, %fd52, %fd50;
	ld.shared.f64 	%fd54, [%r43+1792];
	ld.shared.f64 	%fd55, [%r41+1792];
	fma.rn.f64 	%fd56, %fd54, %fd55, %fd53;
	ld.shared.f64 	%fd57, [%r43+1920];
	ld.shared.f64 	%fd58, [%r41+1920];
	fma.rn.f64 	%fd59, %fd57, %fd58, %fd56;
	bar.sync 	0;
	cvt.u64.u32 	%rd11, %r72;
	mul.wide.u32 	%rd12, %r74, 8;
	add.s64 	%rd13, %rd5, %rd12;
	ld.global.f64 	%fd60, [%rd13];
	st.shared.f64 	[%r39], %fd60;
	add.s64 	%rd14, %rd11, %rd1;
	shl.b64 	%rd15, %rd14, 3;
	add.s64 	%rd16, %rd5, %rd15;
	ld.global.f64 	%fd61, [%rd16];
	st.shared.f64 	[%r42], %fd61;
	bar.sync 	0;
	ld.shared.f64 	%fd62, [%r43];
	ld.shared.f64 	%fd63, [%r41];
	fma.rn.f64 	%fd64, %fd62, %fd63, %fd59;
	ld.shared.f64 	%fd65, [%r43+128];
	ld.shared.f64 	%fd66, [%r41+128];
	fma.rn.f64 	%fd67, %fd65, %fd66, %fd64;
	ld.shared.f64 	%fd68, [%r43+256];
	ld.shared.f64 	%fd69, [%r41+256];
	fma.rn.f64 	%fd70, %fd68, %fd69, %fd67;
	ld.shared.f64 	%fd71, [%r43+384];
	ld.shared.f64 	%fd72, [%r41+384];
	fma.rn.f64 	%fd73, %fd71, %fd72, %fd70;
	ld.shared.f64 	%fd74, [%r43+512];
	ld.shared.f64 	%fd75, [%r41+512];
	fma.rn.f64 	%fd76, %fd74, %fd75, %fd73;
	ld.shared.f64 	%fd77, [%r43+640];
	ld.shared.f64 	%fd78, [%r41+640];
	fma.rn.f64 	%fd79, %fd77, %fd78, %fd76;
	ld.shared.f64 	%fd80, [%r43+768];
	ld.shared.f64 	%fd81, [%r41+768];
	fma.rn.f64 	%fd82, %fd80, %fd81, %fd79;
	ld.shared.f64 	%fd83, [%r43+896];
	ld.shared.f64 	%fd84, [%r41+896];
	fma.rn.f64 	%fd85, %fd83, %fd84, %fd82;
	ld.shared.f64 	%fd86, [%r43+1024];
	ld.shared.f64 	%fd87, [%r41+1024];
	fma.rn.f64 	%fd88, %fd86, %fd87, %fd85;
	ld.shared.f64 	%fd89, [%r43+1152];
	ld.shared.f64 	%fd90, [%r41+1152];
	fma.rn.f64 	%fd91, %fd89, %fd90, %fd88;
	ld.shared.f64 	%fd92, [%r43+1280];
	ld.shared.f64 	%fd93, [%r41+1280];
	fma.rn.f64 	%fd94, %fd92, %fd93, %fd91;
	ld.shared.f64 	%fd95, [%r43+1408];
	ld.shared.f64 	%fd96, [%r41+1408];
	fma.rn.f64 	%fd97, %fd95, %fd96, %fd94;
	ld.shared.f64 	%fd98, [%r43+1536];
	ld.shared.f64 	%fd99, [%r41+1536];
	fma.rn.f64 	%fd100, %fd98, %fd99, %fd97;
	ld.shared.f64 	%fd101, [%r43+1664];
	ld.shared.f64 	%fd102, [%r41+1664];
	fma.rn.f64 	%fd103, %fd101, %fd102, %fd100;
	ld.shared.f64 	%fd104, [%r43+1792];
	ld.shared.f64 	%fd105, [%r41+1792];
	fma.rn.f64 	%fd106, %fd104, %fd105, %fd103;
	ld.shared.f64 	%fd107, [%r43+1920];
	ld.shared.f64 	%fd108, [%r41+1920];
	fma.rn.f64 	%fd159, %fd107, %fd108, %fd106;
	bar.sync 	0;
	add.s32 	%r75, %r75, 2;
	shl.b32 	%r45, %r26, 11;
	add.s32 	%r74, %r74, %r45;
	add.s32 	%r73, %r73, %r45;
	add.s32 	%r72, %r72, %r45;
	add.s32 	%r71, %r71, %r45;
	setp.ne.s32 	%p2, %r75, 0;
	@%p2 bra 	$L__BB1_2;
$L__BB1_3:
	and.b32  	%r46, %r4, 1;
	setp.eq.b32 	%p3, %r46, 1;
	not.pred 	%p4, %p3;
	@%p4 bra 	$L__BB1_5;
	ld.param.u64 	%rd30, [_Z10ATAkernel2PdS__param_0];
	mul.lo.s32 	%r47, %r1, %r76;
	add.s32 	%r48, %r47, %r2;
	cvt.u64.u32 	%rd17, %r48;
	or.b32  	%r52, %r6, %r3;
	mov.u32 	%r53, %ctaid.y;
	mov.u32 	%r54, %ntid.x;
	mad.lo.s32 	%r55, %r53, %r54, %r52;
	add.s32 	%r56, %r55, %r47;
	cvta.to.global.u64 	%rd18, %rd30;
	mul.wide.u32 	%rd19, %r56, 8;
	add.s64 	%rd20, %rd18, %rd19;
	ld.global.f64 	%fd109, [%rd20];
	shl.b32 	%r57, %r28, 7;
	mov.u32 	%r58, _ZZ10ATAkernel2PdS_E3ATs;
	add.s32 	%r59, %r58, %r57;
	shl.b32 	%r60, %r3, 3;
	add.s32 	%r61, %r59, %r60;
	st.shared.f64 	[%r61], %fd109;
	add.s64 	%rd21, %rd17, %rd1;
	shl.b64 	%rd22, %rd21, 3;
	add.s64 	%rd23, %rd18, %rd22;
	ld.global.f64 	%fd110, [%rd23];
	mov.u32 	%r62, _ZZ10ATAkernel2PdS_E2As;
	add.s32 	%r63, %r62, %r60;
	add.s32 	%r64, %r63, %r57;
	st.shared.f64 	[%r64], %fd110;
	bar.sync 	0;
	mad.lo.s32 	%r65, %r28, -120, %r59;
	ld.shared.f64 	%fd111, [%r65];
	ld.shared.f64 	%fd112, [%r63];
	fma.rn.f64 	%fd113, %fd111, %fd112, %fd159;
	ld.shared.f64 	%fd114, [%r65+128];
	ld.shared.f64 	%fd115, [%r63+128];
	fma.rn.f64 	%fd116, %fd114, %fd115, %fd113;
	ld.shared.f64 	%fd117, [%r65+256];
	ld.shared.f64 	%fd118, [%r63+256];
	fma.rn.f64 	%fd119, %fd117, %fd118, %fd116;
	ld.shared.f64 	%fd120, [%r65+384];
	ld.shared.f64 	%fd121, [%r63+384];
	fma.rn.f64 	%fd122, %fd120, %fd121, %fd119;
	ld.shared.f64 	%fd123, [%r65+512];
	ld.shared.f64 	%fd124, [%r63+512];
	fma.rn.f64 	%fd125, %fd123, %fd124, %fd122;
	ld.shared.f64 	%fd126, [%r65+640];
	ld.shared.f64 	%fd127, [%r63+640];
	fma.rn.f64 	%fd128, %fd126, %fd127, %fd125;
	ld.shared.f64 	%fd129, [%r65+768];
	ld.shared.f64 	%fd130, [%r63+768];
	fma.rn.f64 	%fd131, %fd129, %fd130, %fd128;
	ld.shared.f64 	%fd132, [%r65+896];
	ld.shared.f64 	%fd133, [%r63+896];
	fma.rn.f64 	%fd134, %fd132, %fd133, %fd131;
	ld.shared.f64 	%fd135, [%r65+1024];
	ld.shared.f64 	%fd136, [%r63+1024];
	fma.rn.f64 	%fd137, %fd135, %fd136, %fd134;
	ld.shared.f64 	%fd138, [%r65+1152];
	ld.shared.f64 	%fd139, [%r63+1152];
	fma.rn.f64 	%fd140, %fd138, %fd139, %fd137;
	ld.shared.f64 	%fd141, [%r65+1280];
	ld.shared.f64 	%fd142, [%r63+1280];
	fma.rn.f64 	%fd143, %fd141, %fd142, %fd140;
	ld.shared.f64 	%fd144, [%r65+1408];
	ld.shared.f64 	%fd145, [%r63+1408];
	fma.rn.f64 	%fd146, %fd144, %fd145, %fd143;
	ld.shared.f64 	%fd147, [%r65+1536];
	ld.shared.f64 	%fd148, [%r63+1536];
	fma.rn.f64 	%fd149, %fd147, %fd148, %fd146;
	ld.shared.f64 	%fd150, [%r65+1664];
	ld.shared.f64 	%fd151, [%r63+1664];
	fma.rn.f64 	%fd152, %fd150, %fd151, %fd149;
	ld.shared.f64 	%fd153, [%r65+1792];
	ld.shared.f64 	%fd154, [%r63+1792];
	fma.rn.f64 	%fd155, %fd153, %fd154, %fd152;
	ld.shared.f64 	%fd156, [%r65+1920];
	ld.shared.f64 	%fd157, [%r63+1920];
	fma.rn.f64 	%fd159, %fd156, %fd157, %fd155;
	bar.sync 	0;
$L__BB1_5:
	ld.param.u64 	%rd31, [_Z10ATAkernel2PdS__param_1];
	cvta.to.global.u64 	%rd24, %rd31;
	mul.lo.s32 	%r68, %r26, %r24;
	shl.b32 	%r69, %r68, 10;
	add.s32 	%r70, %r69, %r2;
	cvt.u64.u32 	%rd25, %r70;
	add.s64 	%rd26, %rd25, %rd1;
	shl.b64 	%rd27, %rd26, 3;
	add.s64 	%rd28, %rd24, %rd27;
	st.global.f64 	[%rd28], %fd159;
	ret;

}


// ===== COMPILED SASS (sm_100) =====

	.target	sm_100

	.elftype	@"ET_EXEC"


//--------------------- .note.nv.tkinfo           --------------------------
	.section	.note.nv.tkinfo,"",@"SHT_NOTE"
	.sectionflags	@"SHF_NOTE_NV_TKINFO"
	.tkinfo
        /*0018*/ 	.word	0x00000002
        /*0030*/ 	.string	""
        /*0030*/ 	.string	"ptxas"
        /*0030*/ 	.string	"Cuda compilation tools, release 13.0, V13.0.88"
        /*0030*/ 	.string	"Build cuda_13.0.r13.0/compiler.36424714_0"
        /*0030*/ 	.string	"-arch sm_100 -m 64 "



//--------------------- .note.nv.cuinfo           --------------------------
	.section	.note.nv.cuinfo,"",@"SHT_NOTE"
	.sectionflags	@"SHF_NOTE_NV_CUINFO"
        /*0018*/ 	.short	0x0002
        /*001a*/ 	.short	0x0064
        /*001c*/ 	.short	0x0082
	.zero		2


//--------------------- .nv.info                  --------------------------
	.section	.nv.info,"",@"SHT_CUDA_INFO"
	.align	4


	//----- nvinfo : EIATTR_REGCOUNT
	.align		4
        /*0000*/ 	.byte	0x04, 0x2f
        /*0002*/ 	.short	(.L_1 - .L_0)
	.align		4
.L_0:
        /*0004*/ 	.word	index@(_Z10ATAkernel1PdS_)
        /*0008*/ 	.word	0x00000018


	//----- nvinfo : EIATTR_FRAME_SIZE
	.align		4
.L_1:
        /*000c*/ 	.byte	0x04, 0x11
        /*000e*/ 	.short	(.L_3 - .L_2)
	.align		4
.L_2:
        /*0010*/ 	.word	index@(_Z10ATAkernel1PdS_)
        /*0014*/ 	.word	0x00000000


	//----- nvinfo : EIATTR_REGCOUNT
	.align		4
.L_3:
        /*0018*/ 	.byte	0x04, 0x2f
        /*001a*/ 	.short	(.L_5 - .L_4)
	.align		4
.L_4:
        /*001c*/ 	.word	index@(_Z10ATAkernel2PdS_)
        /*0020*/ 	.word	0x00000020


	//----- nvinfo : EIATTR_FRAME_SIZE
	.align		4
.L_5:
        /*0024*/ 	.byte	0x04, 0x11
        /*0026*/ 	.short	(.L_7 - .L_6)
	.align		4
.L_6:
        /*0028*/ 	.word	index@($__internal_0_$__cuda_sm20_div_u16)
        /*002c*/ 	.word	0x00000000


	//----- nvinfo : EIATTR_FRAME_SIZE
	.align		4
.L_7:
        /*0030*/ 	.byte	0x04, 0x11
        /*0032*/ 	.short	(.L_9 - .L_8)
	.align		4
.L_8:
        /*0034*/ 	.word	index@(_Z10ATAkernel2PdS_)
        /*0038*/ 	.word	0x00000000


	//----- nvinfo : EIATTR_MIN_STACK_SIZE
	.align		4
.L_9:
        /*003c*/ 	.byte	0x04, 0x12
        /*003e*/ 	.short	(.L_11 - .L_10)
	.align		4
.L_10:
        /*0040*/ 	.word	index@(_Z10ATAkernel2PdS_)
        /*0044*/ 	.word	0x00000000


	//----- nvinfo : EIATTR_MIN_STACK_SIZE
	.align		4
.L_11:
        /*0048*/ 	.byte	0x04, 0x12
        /*004a*/ 	.short	(.L_13 - .L_12)
	.align		4
.L_12:
        /*004c*/ 	.word	index@(_Z10ATAkernel1PdS_)
        /*0050*/ 	.word	0x00000000
.L_13:


//--------------------- .nv.compat                --------------------------
	.section	.nv.compat,"",@"SHT_CUDA_COMPAT_INFO"
	.align	4
        /*0000*/ 	.byte	0x02, 0x09, 0x00, 0x00, 0x02, 0x02, 0x01, 0x00, 0x02, 0x05, 0x05, 0x00, 0x03, 0x07, 0x01, 0x01
        /*0010*/ 	.byte	0x02, 0x03, 0x00, 0x00, 0x02, 0x06, 0x01, 0x00, 0x04, 0x0b, 0x08, 0x00, 0x01, 0x00, 0x00, 0x00
        /*0020*/ 	.byte	0x00, 0x00, 0x00, 0x00


//--------------------- .nv.info._Z10ATAkernel2PdS_ --------------------------
	.section	.nv.info._Z10ATAkernel2PdS_,"",@"SHT_CUDA_INFO"
	.sectionflags	@""
	.align	4


	//----- nvinfo : EIATTR_CUDA_API_VERSION
	.align		4
        /*0000*/ 	.byte	0x04, 0x37
        /*0002*/ 	.short	(.L_15 - .L_14)
.L_14:
        /*0004*/ 	.word	0x00000082


	//----- nvinfo : EIATTR_KPARAM_INFO
	.align		4
.L_15:
        /*0008*/ 	.byte	0x04, 0x17
        /*000a*/ 	.short	(.L_17 - .L_16)
.L_16:
        /*000c*/ 	.word	0x00000000
        /*0010*/ 	.short	0x0001
        /*0012*/ 	.short	0x0008
        /*0014*/ 	.byte	0x00, 0xf5, 0x21, 0x00


	//----- nvinfo : EIATTR_KPARAM_INFO
	.align		4
.L_17:
        /*0018*/ 	.byte	0x04, 0x17
        /*001a*/ 	.short	(.L_19 - .L_18)
.L_18:
        /*001c*/ 	.word	0x00000000
        /*0020*/ 	.short	0x0000
        /*0022*/ 	.short	0x0000
        /*0024*/ 	.byte	0x00, 0xf5, 0x21, 0x00


	//----- nvinfo : EIATTR_SPARSE_MMA_MASK
	.align		4
.L_19:
        /*0028*/ 	.byte	0x03, 0x50
        /*002a*/ 	.short	0x0000


	//----- nvinfo : EIATTR_MAXREG_COUNT
	.align		4
        /*002c*/ 	.byte	0x03, 0x1b
        /*002e*/ 	.short	0x00ff


	//----- nvinfo : EIATTR_NUM_BARRIERS
	.align		4
        /*0030*/ 	.byte	0x02, 0x4c
        /*0032*/ 	.byte	0x01
	.zero		1


	//----- nvinfo : EIATTR_MERCURY_ISA_VERSION
	.align		4
        /*0034*/ 	.byte	0x03, 0x5f
        /*0036*/ 	.short	0x0101


	//----- nvinfo : EIATTR_VRC_CTA_INIT_COUNT
	.align		4
        /*0038*/ 	.byte	0x02, 0x4a
	.zero		1
	.zero		1


	//----- nvinfo : EIATTR_EXIT_INSTR_OFFSETS
	.align		4
        /*003c*/ 	.byte	0x04, 0x1c
        /*003e*/ 	.short	(.L_21 - .L_20)


	//   ....[0]....
.L_20:
        /*0040*/ 	.word	0x00000ff0


	//----- nvinfo : EIATTR_CRS_STACK_SIZE
	.align		4
.L_21:
        /*0044*/ 	.byte	0x04, 0x1e
        /*0046*/ 	.short	(.L_23 - .L_22)
.L_22:
        /*0048*/ 	.word	0x00000000


	//----- nvinfo : EIATTR_CBANK_PARAM_SIZE
	.align		4
.L_23:
        /*004c*/ 	.byte	0x03, 0x19
        /*004e*/ 	.short	0x0010


	//----- nvinfo : EIATTR_PARAM_CBANK
	.align		4
        /*0050*/ 	.byte	0x04, 0x0a
        /*0052*/ 	.short	(.L_25 - .L_24)
	.align		4
.L_24:
        /*0054*/ 	.word	index@(.nv.constant0._Z10ATAkernel2PdS_)
        /*0058*/ 	.short	0x0380
        /*005a*/ 	.short	0x0010


	//----- nvinfo : EIATTR_SW_WAR
	.align		4
.L_25:
        /*005c*/ 	.byte	0x04, 0x36
        /*005e*/ 	.short	(.L_27 - .L_26)
.L_26:
        /*0060*/ 	.word	0x00000008
.L_27:


//--------------------- .nv.info._Z10ATAkernel1PdS_ --------------------------
	.section	.nv.info._Z10ATAkernel1PdS_,"",@"SHT_CUDA_INFO"
	.sectionflags	@""
	.align	4


	//----- nvinfo : EIATTR_CUDA_API_VERSION
	.align		4
        /*0000*/ 	.byte	0x04, 0x37
        /*0002*/ 	.short	(.L_29 - .L_28)
.L_28:
        /*0004*/ 	.word	0x00000082


	//----- nvinfo : EIATTR_KPARAM_INFO
	.align		4
.L_29:
        /*0008*/ 	.byte	0x04, 0x17
        /*000a*/ 	.short	(.L_31 - .L_30)
.L_30:
        /*000c*/ 	.word	0x00000000
        /*0010*/ 	.short	0x0001
        /*0012*/ 	.short	0x0008
        /*0014*/ 	.byte	0x00, 0xf5, 0x21, 0x00


	//----- nvinfo : EIATTR_KPARAM_INFO
	.align		4
.L_31:
        /*0018*/ 	.byte	0x04, 0x17
        /*001a*/ 	.short	(.L_33 - .L_32)
.L_32:
        /*001c*/ 	.word	0x00000000
        /*0020*/ 	.short	0x0000
        /*0022*/ 	.short	0x0000
        /*0024*/ 	.byte	0x00, 0xf5, 0x21, 0x00


	//----- nvinfo : EIATTR_SPARSE_MMA_MASK
	.align		4
.L_33:
        /*0028*/ 	.byte	0x03, 0x50
        /*002a*/ 	.short	0x0000


	//----- nvinfo : EIATTR_MAXREG_COUNT
	.align		4
        /*002c*/ 	.byte	0x03, 0x1b
        /*002e*/ 	.short	0x00ff


	//----- nvinfo : EIATTR_MERCURY_ISA_VERSION
	.align		4
        /*0030*/ 	.byte	0x03, 0x5f
        /*0032*/ 	.short	0x0101


	//----- nvinfo : EIATTR_VRC_CTA_INIT_COUNT
	.align		4
        /*0034*/ 	.byte	0x02, 0x4a
	.zero		1
	.zero		1


	//----- nvinfo : EIATTR_EXIT_INSTR_OFFSETS
	.align		4
        /*0038*/ 	.byte	0x04, 0x1c
        /*003a*/ 	.short	(.L_35 - .L_34)


	//   ....[0]....
.L_34:
        /*003c*/ 	.word	0x00000a70


	//----- nvinfo : EIATTR_CBANK_PARAM_SIZE
	.align		4
.L_35:
        /*0040*/ 	.byte	0x03, 0x19
        /*0042*/ 	.short	0x0010


	//----- nvinfo : EIATTR_PARAM_CBANK
	.align		4
        /*0044*/ 	.byte	0x04, 0x0a
        /*0046*/ 	.short	(.L_37 - .L_36)
	.align		4
.L_36:
        /*0048*/ 	.word	index@(.nv.constant0._Z10ATAkernel1PdS_)
        /*004c*/ 	.short	0x0380
        /*004e*/ 	.short	0x0010


	//----- nvinfo : EIATTR_SW_WAR
	.align		4
.L_37:
        /*0050*/ 	.byte	0x04, 0x36
        /*0052*/ 	.short	(.L_39 - .L_38)
.L_38:
        /*0054*/ 	.word	0x00000008
.L_39:


//--------------------- .nv.callgraph             --------------------------
	.section	.nv.callgraph,"",@"SHT_CUDA_CALLGRAPH"
	.align	4
	.sectionentsize	8
	.align		4
        /*0000*/ 	.word	0x00000000
	.align		4
        /*0004*/ 	.word	0xffffffff
	.align		4
        /*0008*/ 	.word	0x00000000
	.align		4
        /*000c*/ 	.word	0xfffffffe
	.align		4
        /*0010*/ 	.word	0x00000000
	.align		4
        /*0014*/ 	.word	0xfffffffd
	.align		4
        /*0018*/ 	.word	0x00000000
	.align		4
        /*001c*/ 	.word	0xfffffffc


//--------------------- .text._Z10ATAkernel2PdS_  --------------------------
	.section	.text._Z10ATAkernel2PdS_,"ax",@progbits
	.align	128
        .global         _Z10ATAkernel2PdS_
        .type           _Z10ATAkernel2PdS_,@function
        .size           _Z10ATAkernel2PdS_,(.L_x_6 - _Z10ATAkernel2PdS_)
        .other          _Z10ATAkernel2PdS_,@"STO_CUDA_ENTRY STV_DEFAULT"
_Z10ATAkernel2PdS_:
.text._Z10ATAkernel2PdS_:
[----:B------:R-:W-:Y:S08]  /*0000*/  LDC R1, c[0x0][0x37c] ;  /* 0x0000df00ff017b82 */ /* 0x000ff00000000800 */
[----:B------:R-:W0:Y:S01]  /*0010*/  LDC R0, c[0x0][0x364] ;  /* 0x0000d900ff007b82 */ /* 0x000e220000000800 */
[----:B------:R-:W1:Y:S01]  /*0020*/  S2R R2, SR_TID.Y ;  /* 0x0000000000027919 */ /* 0x000e620000002200 */
[----:B------:R-:W2:Y:S01]  /*0030*/  LDCU.64 UR8, c[0x0][0x358] ;  /* 0x00006b00ff0877ac */ /* 0x000ea20008000a00 */
[----:B------:R-:W3:Y:S05]  /*0040*/  S2R R3, SR_TID.X ;  /* 0x0000000000037919 */ /* 0x000eea0000002100 */
[----:B------:R-:W4:Y:S08]  /*0050*/  S2UR UR4, SR_CTAID.X ;  /* 0x00000000000479c3 */ /* 0x000f300000002500 */
[----:B------:R-:W4:Y:S08]  /*0060*/  LDC R7, c[0x0][0x360] ;  /* 0x0000d800ff077b82 */ /* 0x000f300000000800 */
[----:B------:R-:W0:Y:S01]  /*0070*/  S2UR UR7, SR_CTAID.Y ;  /* 0x00000000000779c3 */ /* 0x000e220000002600 */
[C---:B----4-:R-:W-:Y:S01]  /*0080*/  IMAD R4, R7.reuse, UR4, RZ ;  /* 0x0000000407047c24 */ /* 0x050fe2000f8e02ff */
[----:B------:R-:W-:-:S02]  /*0090*/  LOP3.LUT R5, R7, 0xffff, RZ, 0xc0, !PT ;  /* 0x0000ffff07057812 */ /* 0x000fc400078ec0ff */
[----:B0123--:R-:W-:-:S07]  /*00a0*/  MOV R11, 0xc0 ;  /* 0x000000c0000b7802 */ /* 0x00ffce0000000f00 */
[----:B------:R-:W-:Y:S05]  /*00b0*/  CALL.REL.NOINC `($__internal_0_$__cuda_sm20_div_u16) ;  /* 0x0000000c00d07944 */ /* 0x000fea0003c00000 */
[C---:B------:R-:W-:Y:S01]  /*00c0*/  PRMT R6, R5.reuse, 0x9910, RZ ;  /* 0x0000991005067816 */ /* 0x040fe200000000ff */
[----:B------:R-:W-:Y:S01]  /*00d0*/  IMAD.SHL.U32 R10, R2, 0x400, RZ ;  /* 0x00000400020a7824 */ /* 0x000fe200078e00ff */
[----:B------:R-:W-:Y:S02]  /*00e0*/  LOP3.LUT R9, R5, 0xffff, RZ, 0xc0, !PT ;  /* 0x0000ffff05097812 */ /* 0x000fe400078ec0ff */
[----:B------:R-:W-:Y:S01]  /*00f0*/  CS2R R16, SRZ ;  /* 0x0000000000107805 */ /* 0x000fe2000001ff00 */
[----:B------:R-:W-:Y:S01]  /*0100*/  IMAD.MOV.U32 R5, RZ, RZ, R6 ;  /* 0x000000ffff057224 */ /* 0x000fe200078e0006 */
[----:B------:R-:W-:Y:S02]  /*0110*/  LOP3.LUT R6, R9, 0x1, RZ, 0xc0, !PT ;  /* 0x0000000109067812 */ /* 0x000fe400078ec0ff */
[----:B------:R-:W-:Y:S02]  /*0120*/  LOP3.LUT R8, R10, R3, RZ, 0xfc, !PT ;  /* 0x000000030a087212 */ /* 0x000fe400078efcff */
[----:B------:R-:W-:Y:S01]  /*0130*/  ISETP.NE.AND P1, PT, R5, 0x1, PT ;  /* 0x000000010500780c */ /* 0x000fe20003f25270 */
[----:B------:R-:W-:Y:S01]  /*0140*/  IMAD.MOV.U32 R5, RZ, RZ, RZ ;  /* 0x000000ffff057224 */ /* 0x000fe200078e00ff */
[----:B------:R-:W-:Y:S01]  /*0150*/  ISETP.NE.U32.AND P0, PT, R6, 0x1, PT ;  /* 0x000000010600780c */ /* 0x000fe20003f05070 */
[----:B------:R-:W-:-:S10]  /*0160*/  IMAD.SHL.U32 R6, R0, 0x400, RZ ;  /* 0x0000040000067824 */ /* 0x000fd400078e00ff */
[----:B------:R-:W-:Y:S05]  /*0170*/  @!P1 BRA `(.L_x_0) ;  /* 0x0000000800489947 */ /* 0x000fea0003800000 */
[----:B------:R-:W0:Y:S01]  /*0180*/  S2UR UR6, SR_CgaCtaId ;  /* 0x00000000000679c3 */ /* 0x000e220000008800 */
[----:B------:R-:W-:Y:S01]  /*0190*/  UMOV UR4, 0x400 ;  /* 0x0000040000047882 */ /* 0x000fe20000000000 */
[----:B------:R-:W-:Y:S01]  /*01a0*/  IMAD R25, R7, UR7, RZ ;  /* 0x0000000707197c24 */ /* 0x000fe2000f8e02ff */
[----:B------:R-:W-:Y:S01]  /*01b0*/  UIADD3 UR5, UPT, UPT, UR4, 0x800, URZ ;  /* 0x0000080004057890 */ /* 0x000fe2000fffe0ff */
[----:B------:R-:W-:Y:S01]  /*01c0*/  LOP3.LUT R5, R9, 0x7fe, RZ, 0xc0, !PT ;  /* 0x000007fe09057812 */ /* 0x000fe200078ec0ff */
[----:B------:R-:W-:Y:S01]  /*01d0*/  IMAD.IADD R21, R4, 0x1, R6 ;  /* 0x0000000104157824 */ /* 0x000fe200078e0206 */
[----:B------:R-:W-:Y:S02]  /*01e0*/  CS2R R16, SRZ ;  /* 0x0000000000107805 */ /* 0x000fe4000001ff00 */
[----:B------:R-:W-:Y:S01]  /*01f0*/  IADD3 R9, PT, PT, R10, R3, R25 ;  /* 0x000000030a097210 */ /* 0x000fe20007ffe019 */
[----:B------:R-:W-:Y:S01]  /*0200*/  IMAD.MOV.U32 R7, RZ, RZ, R4 ;  /* 0x000000ffff077224 */ /* 0x000fe200078e0004 */
[----:B------:R-:W-:Y:S01]  /*0210*/  IADD3 R22, PT, PT, -R5, RZ, RZ ;  /* 0x000000ff05167210 */ /* 0x000fe20007ffe1ff */
[----:B------:R-:W-:Y:S01]  /*0220*/  IMAD.IADD R25, R25, 0x1, R8 ;  /* 0x0000000119197824 */ /* 0x000fe200078e0208 */
[----:B------:R-:W1:Y:S01]  /*0230*/  LDCU.64 UR10, c[0x0][0x380] ;  /* 0x00007000ff0a77ac */ /* 0x000e620008000a00 */
[----:B------:R-:W-:Y:S01]  /*0240*/  IMAD.IADD R9, R9, 0x1, R6 ;  /* 0x0000000109097824 */ /* 0x000fe200078e0206 */
[----:B0-----:R-:W-:-:S02]  /*0250*/  ULEA UR4, UR6, UR4, 0x18 ;  /* 0x0000000406047291 */ /* 0x001fc4000f8ec0ff */
[----:B------:R-:W-:-:S04]  /*0260*/  ULEA UR5, UR6, UR5, 0x18 ;  /* 0x0000000506057291 */ /* 0x000fc8000f8ec0ff */
[----:B------:R-:W-:Y:S02]  /*0270*/  LEA R26, R2, UR4, 0x7 ;  /* 0x00000004021a7c11 */ /* 0x000fe4000f8e38ff */
[----:B------:R-:W-:-:S03]  /*0280*/  LEA R23, R3, UR5, 0x3 ;  /* 0x0000000503177c11 */ /* 0x000fc6000f8e18ff */
[--C-:B------:R-:W-:Y:S02]  /*0290*/  IMAD R24, R3, 0x8, R26.reuse ;  /* 0x0000000803187824 */ /* 0x100fe400078e021a */
[C---:B------:R-:W-:Y:S02]  /*02a0*/  IMAD R26, R2.reuse, -0x78, R26 ;  /* 0xffffff88021a7824 */ /* 0x040fe400078e021a */
[----:B-1----:R-:W-:-:S07]  /*02b0*/  IMAD R20, R2, 0x80, R23 ;  /* 0x0000008002147824 */ /* 0x002fce00078e0217 */
.L_x_1:
[----:B------:R-:W0:Y:S01]  /*02c0*/  LDC.64 R28, c[0x0][0x380] ;  /* 0x0000e000ff1c7b82 */ /* 0x000e220000000a00 */
[----:B------:R-:W-:-:S05]  /*02d0*/  IADD3 R10, P1, PT, R8, R7, RZ ;  /* 0x00000007080a7210 */ /* 0x000fca0007f3e0ff */
[----:B------:R-:W-:Y:S01]  /*02e0*/  IMAD.X R11, RZ, RZ, RZ, P1 ;  /* 0x000000ffff0b7224 */ /* 0x000fe200008e06ff */
[----:B------:R-:W-:-:S04]  /*02f0*/  LEA R18, P1, R10, UR10, 0x3 ;  /* 0x0000000a0a127c11 */ /* 0x000fc8000f8218ff */
[----:B------:R-:W-:-:S06]  /*0300*/  LEA.HI.X R19, R10, UR11, R11, 0x3, P1 ;  /* 0x0000000b0a137c11 */ /* 0x000fcc00088f1c0b */
[----:B------:R-:W2:Y:S01]  /*0310*/  LDG.E.64 R18, desc[UR8][R18.64] ;  /* 0x0000000812127981 */ /* 0x000ea2000c1e1b00 */
[----:B0-----:R-:W-:-:S06]  /*0320*/  IMAD.WIDE.U32 R12, R25, 0x8, R28 ;  /* 0x00000008190c7825 */ /* 0x001fcc00078e001c */
[----:B------:R-:W3:Y:S04]  /*0330*/  LDG.E.64 R12, desc[UR8][R12.64] ;  /* 0x000000080c0c7981 */ /* 0x000ee8000c1e1b00 */
[----:B---3--:R-:W-:Y:S04]  /*0340*/  STS.64 [R24], R12 ;  /* 0x0000000c18007388 */ /* 0x008fe80000000a00 */
[----:B--2---:R-:W-:Y:S01]  /*0350*/  STS.64 [R20], R18 ;  /* 0x0000001214007388 */ /* 0x004fe20000000a00 */
[----:B------:R-:W-:Y:S06]  /*0360*/  BAR.SYNC.DEFER_BLOCKING 0x0 ;  /* 0x0000000000007b1d */ /* 0x000fec0000010000 */
[----:B------:R-:W-:Y:S04]  /*0370*/  LDS.64 R10, [R26] ;  /* 0x000000001a0a7984 */ /* 0x000fe80000000a00 */
[----:B------:R-:W0:Y:S04]  /*0380*/  LDS.64 R14, [R23] ;  /* 0x00000000170e7984 */ /* 0x000e280000000a00 */
[----:B------:R-:W-:Y:S01]  /*0390*/  LDS.64 R12, [R23+0x80] ;  /* 0x00008000170c7984 */ /* 0x000fe20000000a00 */
[----:B0-----:R-:W-:-:S03]  /*03a0*/  DFMA R14, R10, R14, R16 ;  /* 0x0000000e0a0e722b */ /* 0x001fc60000000010 */
[----:B------:R-:W0:Y:S04]  /*03b0*/  LDS.64 R10, [R26+0x80] ;  /* 0x000080001a0a7984 */ /* 0x000e280000000a00 */
[----:B------:R-:W-:Y:S01]  /*03c0*/  LDS.64 R16, [R23+0x700] ;  /* 0x0007000017107984 */ /* 0x000fe20000000a00 */
[----:B0-----:R-:W-:-:S03]  /*03d0*/  DFMA R12, R10, R12, R14 ;  /* 0x0000000c0a0c722b */ /* 0x001fc6000000000e */
[----:B------:R-:W-:Y:S04]  /*03e0*/  LDS.64 R10, [R26+0x100] ;  /* 0x000100001a0a7984 */ /* 0x000fe80000000a00 */
[----:B------:R-:W0:Y:S02]  /*03f0*/  LDS.64 R14, [R23+0x100] ;  /* 0x00010000170e7984 */ /* 0x000e240000000a00 */
[----:B0-----:R-:W-:Y:S02]  /*0400*/  DFMA R14, R10, R14, R12 ;  /* 0x0000000e0a0e722b */ /* 0x001fe4000000000c */
[----:B------:R-:W-:Y:S04]  /*0410*/  LDS.64 R10, [R26+0x180] ;  /* 0x000180001a0a7984 */ /* 0x000fe80000000a00 */
[----:B------:R-:W0:Y:S02]  /*0420*/  LDS.64 R12, [R23+0x180] ;  /* 0x00018000170c7984 */ /* 0x000e240000000a00 */
[----:B0-----:R-:W-:-:S02]  /*0430*/  DFMA R12, R10, R12, R14 ;  /* 0x0000000c0a0c722b */ /* 0x001fc4000000000e */
        /* <DEDUP_REMOVED lines=30> */
[----:B------:R-:W0:Y:S04]  /*0620*/  LDS.64 R10, [R26+0x700] ;  /* 0x000700001a0a7984 */ /* 0x000e280000000a00 */
[----:B------:R-:W-:Y:S01]  /*0630*/  LDS.64 R14, [R23+0x780] ;  /* 0x00078000170e7984 */ /* 0x000fe20000000a00 */
[----:B------:R-:W-:Y:S01]  /*0640*/  IMAD.WIDE.U32 R28, R9, 0x8, R28 ;  /* 0x00000008091c7825 */ /* 0x000fe200078e001c */
[----:B0-----:R-:W-:Y:S02]  /*0650*/  DFMA R16, R10, R16, R12 ;  /* 0x000000100a10722b */ /* 0x001fe4000000000c */
[----:B------:R-:W0:Y:S01]  /*0660*/  LDS.64 R12, [R26+0x780] ;  /* 0x000780001a0c7984 */ /* 0x000e220000000a00 */
[----:B------:R-:W-:Y:S06]  /*0670*/  BAR.SYNC.DEFER_BLOCKING 0x0 ;  /* 0x0000000000007b1d */ /* 0x000fec0000010000 */
[----:B------:R-:W2:Y:S01]  /*0680*/  LDG.E.64 R28, desc[UR8][R28.64] ;  /* 0x000000081c1c7981 */ /* 0x000ea2000c1e1b00 */
[----:B------:R-:W-:-:S05]  /*0690*/  IADD3 R11, P1, PT, R8, R21, RZ ;  /* 0x00000015080b7210 */ /* 0x000fca0007f3e0ff */
[----:B------:R-:W-:Y:S01]  /*06a0*/  IMAD.X R18, RZ, RZ, RZ, P1 ;  /* 0x000000ffff127224 */ /* 0x000fe200008e06ff */
[----:B------:R-:W-:-:S04]  /*06b0*/  LEA R10, P1, R11, UR10, 0x3 ;  /* 0x0000000a0b0a7c11 */ /* 0x000fc8000f8218ff */
[----:B------:R-:W-:Y:S01]  /*06c0*/  LEA.HI.X R11, R11, UR11, R18, 0x3, P1 ;  /* 0x0000000b0b0b7c11 */ /* 0x000fe200088f1c12 */
[----:B--2---:R1:W-:Y:S04]  /*06d0*/  STS.64 [R24], R28 ;  /* 0x0000001c18007388 */ /* 0x0043e80000000a00 */
[----:B-1----:R-:W2:Y:S01]  /*06e0*/  LDG.E.64 R28, desc[UR8][R10.64] ;  /* 0x000000080a1c7981 */ /* 0x002ea2000c1e1b00 */
[----:B0-----:R-:W-:-:S03]  /*06f0*/  DFMA R14, R12, R14, R16 ;  /* 0x0000000e0c0e722b */ /* 0x001fc60000000010 */
[----:B--2---:R-:W-:Y:S01]  /*0700*/  STS.64 [R20], R28 ;  /* 0x0000001c14007388 */ /* 0x004fe20000000a00 */
[----:B------:R-:W-:Y:S06]  /*0710*/  BAR.SYNC.DEFER_BLOCKING 0x0 ;  /* 0x0000000000007b1d */ /* 0x000fec0000010000 */
[----:B------:R-:W-:Y:S04]  /*0720*/  LDS.64 R10, [R26] ;  /* 0x000000001a0a7984 */ /* 0x000fe80000000a00 */
[----:B------:R-:W0:Y:S04]  /*0730*/  LDS.64 R18, [R23] ;  /* 0x0000000017127984 */ /* 0x000e280000000a00 */
[----:B------:R-:W-:Y:S04]  /*0740*/  LDS.64 R12, [R26+0x80] ;  /* 0x000080001a0c7984 */ /* 0x000fe80000000a00 */
[----:B------:R-:W1:Y:S01]  /*0750*/  LDS.64 R16, [R23+0x80] ;  /* 0x0000800017107984 */ /* 0x000e620000000a00 */
[----:B0-----:R-:W-:-:S03]  /*0760*/  DFMA R18, R10, R18, R14 ;  /* 0x000000120a12722b */ /* 0x001fc6000000000e */
[----:B------:R-:W-:Y:S04]  /*0770*/  LDS.64 R10, [R26+0x100] ;  /* 0x000100001a0a7984 */ /* 0x000fe80000000a00 */
[----:B------:R-:W0:Y:S01]  /*0780*/  LDS.64 R14, [R23+0x100] ;  /* 0x00010000170e7984 */ /* 0x000e220000000a00 */
[----:B-1----:R-:W-:-:S03]  /*0790*/  DFMA R16, R12, R16, R18 ;  /* 0x000000100c10722b */ /* 0x002fc60000000012 */
        /* <DEDUP_REMOVED lines=38> */
[----:B------:R-:W-:Y:S01]  /*0a00*/  IADD3 R22, PT, PT, R22, 0x2, RZ ;  /* 0x0000000216167810 */ /* 0x000fe20007ffe0ff */
[----:B------:R-:W-:Y:S03]  /*0a10*/  BAR.SYNC.DEFER_BLOCKING 0x0 ;  /* 0x0000000000007b1d */ /* 0x000fe60000010000 */
[----:B------:R-:W-:Y:S01]  /*0a20*/  ISETP.NE.AND P1, PT, R22, RZ, PT ;  /* 0x000000ff1600720c */ /* 0x000fe20003f25270 */
[----:B------:R-:W-:-:S02]  /*0a30*/  IMAD R7, R0, 0x800, R7 ;  /* 0x0000080000077824 */ /* 0x000fc400078e0207 */
[C---:B------:R-:W-:Y:S02]  /*0a40*/  IMAD R21, R0.reuse, 0x800, R21 ;  /* 0x0000080000157824 */ /* 0x040fe400078e0215 */
[C---:B------:R-:W-:Y:S02]  /*0a50*/  IMAD R9, R0.reuse, 0x800, R9 ;  /* 0x0000080000097824 */ /* 0x040fe400078e0209 */
[----:B------:R-:W-:Y:S01]  /*0a60*/  IMAD R25, R0, 0x800, R25 ;  /* 0x0000080000197824 */ /* 0x000fe200078e0219 */
[----:B0-----:R-:W-:-:S08]  /*0a70*/  DFMA R10, R10, R12, R14 ;  /* 0x0000000c0a0a722b */ /* 0x001fd0000000000e */
[----:B-1----:R-:W-:Y:S01]  /*0a80*/  DFMA R16, R16, R18, R10 ;  /* 0x000000121010722b */ /* 0x002fe2000000000a */
[----:B------:R-:W-:Y:S10]  /*0a90*/  @P1 BRA `(.L_x_1) ;  /* 0xfffffff800081947 */ /* 0x000ff4000383ffff */
.L_x_0:
[----:B------:R-:W-:Y:S05]  /*0aa0*/  @P0 BRA `(.L_x_2) ;  /* 0x0000000400300947 */ /* 0x000fea0003800000 */
[----:B------:R-:W0:Y:S01]  /*0ab0*/  S2UR UR7, SR_CTAID.Y ;  /* 0x00000000000779c3 */ /* 0x000e220000002600 */
[----:B------:R-:W1:Y:S01]  /*0ac0*/  LDCU.64 UR4, c[0x0][0x380] ;  /* 0x00007000ff0477ac */ /* 0x000e620008000a00 */
[----:B------:R-:W-:-:S05]  /*0ad0*/  IMAD R7, R5, R6, R4 ;  /* 0x0000000605077224 */ /* 0x000fca00078e0204 */
[----:B------:R-:W-:Y:S01]  /*0ae0*/  IADD3 R13, P0, PT, R8, R7, RZ ;  /* 0x00000007080d7210 */ /* 0x000fe20007f1e0ff */
[----:B------:R-:W0:Y:S04]  /*0af0*/  LDC R9, c[0x0][0x360] ;  /* 0x0000d800ff097b82 */ /* 0x000e280000000800 */
[----:B------:R-:W-:-:S04]  /*0b00*/  IMAD.X R14, RZ, RZ, RZ, P0 ;  /* 0x000000ffff0e7224 */ /* 0x000fc800000e06ff */
[----:B------:R-:W2:Y:S01]  /*0b10*/  LDC.64 R10, c[0x0][0x380] ;  /* 0x0000e000ff0a7b82 */ /* 0x000ea20000000a00 */
[----:B-1----:R-:W-:-:S04]  /*0b20*/  LEA R12, P0, R13, UR4, 0x3 ;  /* 0x000000040d0c7c11 */ /* 0x002fc8000f8018ff */
[----:B------:R-:W-:-:S06]  /*0b30*/  LEA.HI.X R13, R13, UR5, R14, 0x3, P0 ;  /* 0x000000050d0d7c11 */ /* 0x000fcc00080f1c0e */
[----:B------:R-:W3:Y:S01]  /*0b40*/  LDG.E.64 R12, desc[UR8][R12.64] ;  /* 0x000000080c0c7981 */ /* 0x000ee2000c1e1b00 */
[----:B0-----:R-:W-:-:S04]  /*0b50*/  IMAD R7, R9, UR7, R8 ;  /* 0x0000000709077c24 */ /* 0x001fc8000f8e0208 */
[----:B------:R-:W-:-:S04]  /*0b60*/  IMAD R7, R5, R6, R7 ;  /* 0x0000000605077224 */ /* 0x000fc800078e0207 */
[----:B--2---:R-:W-:-:S06]  /*0b70*/  IMAD.WIDE.U32 R10, R7, 0x8, R10 ;  /* 0x00000008070a7825 */ /* 0x004fcc00078e000a */
[----:B------:R-:W2:Y:S01]  /*0b80*/  LDG.E.64 R10, desc[UR8][R10.64] ;  /* 0x000000080a0a7981 */ /* 0x000ea2000c1e1b00 */
[----:B------:R-:W0:Y:S01]  /*0b90*/  S2UR UR5, SR_CgaCtaId ;  /* 0x00000000000579c3 */ /* 0x000e220000008800 */
[----:B------:R-:W-:Y:S02]  /*0ba0*/  UMOV UR4, 0x400 ;  /* 0x0000040000047882 */ /* 0x000fe40000000000 */
[----:B------:R-:W-:Y:S02]  /*0bb0*/  UIADD3 UR6, UPT, UPT, UR4, 0x800, URZ ;  /* 0x0000080004067890 */ /* 0x000fe4000fffe0ff */
[----:B0-----:R-:W-:Y:S02]  /*0bc0*/  ULEA UR4, UR5, UR4, 0x18 ;  /* 0x0000000405047291 */ /* 0x001fe4000f8ec0ff */
[----:B------:R-:W-:-:S04]  /*0bd0*/  ULEA UR6, UR5, UR6, 0x18 ;  /* 0x0000000605067291 */ /* 0x000fc8000f8ec0ff */
[----:B------:R-:W-:Y:S02]  /*0be0*/  LEA R9, R2, UR4, 0x7 ;  /* 0x0000000402097c11 */ /* 0x000fe4000f8e38ff */
[C---:B------:R-:W-:Y:S02]  /*0bf0*/  LEA R5, R3.reuse, UR6, 0x3 ;  /* 0x0000000603057c11 */ /* 0x040fe4000f8e18ff */
[----:B------:R-:W-:-:S03]  /*0c00*/  LEA R29, R3, R9, 0x3 ;  /* 0x00000009031d7211 */ /* 0x000fc600078e18ff */
[C---:B------:R-:W-:Y:S02]  /*0c10*/  IMAD R28, R2.reuse, 0x80, R5 ;  /* 0x00000080021c7824 */ /* 0x040fe400078e0205 */
[----:B------:R-:W-:Y:S01]  /*0c20*/  IMAD R9, R2, -0x78, R9 ;  /* 0xffffff8802097824 */ /* 0x000fe200078e0209 */
[----:B--2---:R-:W-:Y:S04]  /*0c30*/  STS.64 [R29], R10 ;  /* 0x0000000a1d007388 */ /* 0x004fe80000000a00 */
[----:B---3--:R-:W-:Y:S01]  /*0c40*/  STS.64 [R28], R12 ;  /* 0x0000000c1c007388 */ /* 0x008fe20000000a00 */
[----:B------:R-:W-:Y:S06]  /*0c50*/  BAR.SYNC.DEFER_BLOCKING 0x0 ;  /* 0x0000000000007b1d */ /* 0x000fec0000010000 */
[----:B------:R-:W-:Y:S04]  /*0c60*/  LDS.64 R24, [R9] ;  /* 0x0000000009187984 */ /* 0x000fe80000000a00 */
[----:B------:R-:W0:Y:S04]  /*0c70*/  LDS.64 R26, [R5] ;  /* 0x00000000051a7984 */ /* 0x000e280000000a00 */
[----:B------:R-:W-:Y:S04]  /*0c80*/  LDS.64 R14, [R9+0x80] ;  /* 0x00008000090e7984 */ /* 0x000fe80000000a00 */
[----:B------:R-:W1:Y:S04]  /*0c90*/  LDS.64 R22, [R5+0x80] ;  /* 0x0000800005167984 */ /* 0x000e680000000a00 */
[----:B------:R-:W-:Y:S04]  /*0ca0*/  LDS.64 R18, [R9+0x100] ;  /* 0x0001000009127984 */ /* 0x000fe80000000a00 */
[----:B------:R-:W2:Y:S04]  /*0cb0*/  LDS.64 R20, [R5+0x100] ;  /* 0x0001000005147984 */ /* 0x000ea80000000a00 */
[----:B------:R-:W-:Y:S04]  /*0cc0*/  LDS.64 R2, [R9+0x180] ;  /* 0x0001800009027984 */ /* 0x000fe80000000a00 */
[----:B------:R-:W3:Y:S04]  /*0cd0*/  LDS.64 R6, [R5+0x180] ;  /* 0x0001800005067984 */ /* 0x000ee80000000a00 */
[----:B------:R-:W-:Y:S04]  /*0ce0*/  LDS.64 R10, [R9+0x200] ;  /* 0x00020000090a7984 */ /* 0x000fe80000000a00 */
[----:B------:R-:W4:Y:S01]  /*0cf0*/  LDS.64 R12, [R5+0x200] ;  /* 0x00020000050c7984 */ /* 0x000f220000000a00 */
[----:B0-----:R-:W-:-:S03]  /*0d00*/  DFMA R24, R24, R26, R16 ;  /* 0x0000001a1818722b */ /* 0x001fc60000000010 */
[----:B------:R-:W-:Y:S04]  /*0d10*/  LDS.64 R16, [R5+0x280] ;  /* 0x0002800005107984 */ /* 0x000fe80000000a00 */
[----:B------:R-:W-:Y:S01]  /*0d20*/  LDS.64 R26, [R5+0x780] ;  /* 0x00078000051a7984 */ /* 0x000fe20000000a00 */
[----:B-1----:R-:W-:-:S03]  /*0d30*/  DFMA R22, R14, R22, R24 ;  /* 0x000000160e16722b */ /* 0x002fc60000000018 */
[----:B------:R-:W0:Y:S04]  /*0d40*/  LDS.64 R14, [R9+0x280] ;  /* 0x00028000090e7984 */ /* 0x000e280000000a00 */
[----:B------:R-:W-:Y:S01]  /*0d50*/  LDS.64 R24, [R9+0x780] ;  /* 0x0007800009187984 */ /* 0x000fe20000000a00 */
[----:B--2---:R-:W-:-:S03]  /*0d60*/  DFMA R22, R18, R20, R22 ;  /* 0x000000141216722b */ /* 0x004fc60000000016 */
[----:B------:R-:W-:Y:S04]  /*0d70*/  LDS.64 R18, [R9+0x300] ;  /* 0x0003000009127984 */ /* 0x000fe80000000a00 */
[----:B------:R-:W1:Y:S01]  /*0d80*/  LDS.64 R20, [R5+0x300] ;  /* 0x0003000005147984 */ /* 0x000e620000000a00 */
[----:B---3--:R-:W-:-:S03]  /*0d90*/  DFMA R22, R2, R6, R22 ;  /* 0x000000060216722b */ /* 0x008fc60000000016 */
[----:B------:R-:W-:Y:S04]  /*0da0*/  LDS.64 R2, [R9+0x380] ;  /* 0x0003800009027984 */ /* 0x000fe80000000a00 */
[----:B------:R-:W2:Y:S01]  /*0db0*/  LDS.64 R6, [R5+0x380] ;  /* 0x0003800005067984 */ /* 0x000ea20000000a00 */
[----:B----4-:R-:W-:-:S03]  /*0dc0*/  DFMA R22, R10, R12, R22 ;  /* 0x0000000c0a16722b */ /* 0x010fc60000000016 */
[----:B------:R-:W-:Y:S04]  /*0dd0*/  LDS.64 R10, [R9+0x400] ;  /* 0x00040000090a7984 */ /* 0x000fe80000000a00 */
[----:B------:R-:W3:Y:S01]  /*0de0*/  LDS.64 R12, [R5+0x400] ;  /* 0x00040000050c7984 */ /* 0x000ee20000000a00 */
[----:B0-----:R-:W-:-:S03]  /*0df0*/  DFMA R22, R14, R16, R22 ;  /* 0x000000100e16722b */ /* 0x001fc60000000016 */
[----:B------:R-:W-:Y:S04]  /*0e00*/  LDS.64 R14, [R9+0x480] ;  /* 0x00048000090e7984 */ /* 0x000fe80000000a00 */
[----:B------:R-:W0:Y:S01]  /*0e10*/  LDS.64 R16, [R5+0x480] ;  /* 0x0004800005107984 */ /* 0x000e220000000a00 */
[----:B-1----:R-:W-:-:S03]  /*0e20*/  DFMA R22, R18, R20, R22 ;  /* 0x000000141216722b */ /* 0x002fc60000000016 */
[----:B------:R-:W-:Y:S04]  /*0e30*/  LDS.64 R20, [R9+0x500] ;  /* 0x0005000009147984 */ /* 0x000fe80000000a00 */
[----:B------:R-:W1:Y:S01]  /*0e40*/  LDS.64 R18, [R5+0x500] ;  /* 0x0005000005127984 */ /* 0x000e620000000a00 */
[----:B--2---:R-:W-:-:S03]  /*0e50*/  DFMA R22, R2, R6, R22 ;  /* 0x000000060216722b */ /* 0x004fc60000000016 */
[----:B------:R-:W-:Y:S04]  /*0e60*/  LDS.64 R2, [R9+0x580] ;  /* 0x0005800009027984 */ /* 0x000fe80000000a00 */
[----:B------:R-:W2:Y:S01]  /*0e70*/  LDS.64 R6, [R5+0x580] ;  /* 0x0005800005067984 */ /* 0x000ea20000000a00 */
[----:B---3--:R-:W-:-:S03]  /*0e80*/  DFMA R22, R10, R12, R22 ;  /* 0x0000000c0a16722b */ /* 0x008fc60000000016 */
        /* <DEDUP_REMOVED lines=8> */
[----:B--2---:R-:W-:-:S08]  /*0f10*/  DFMA R2, R2, R6, R18 ;  /* 0x000000060202722b */ /* 0x004fd00000000012 */
[----:B---3--:R-:W-:-:S08]  /*0f20*/  DFMA R2, R10, R12, R2 ;  /* 0x0000000c0a02722b */ /* 0x008fd00000000002 */
[----:B0-----:R-:W-:-:S08]  /*0f30*/  DFMA R2, R14, R16, R2 ;  /* 0x000000100e02722b */ /* 0x001fd00000000002 */
[----:B-1----:R-:W-:-:S08]  /*0f40*/  DFMA R2, R20, R22, R2 ;  /* 0x000000161402722b */ /* 0x002fd00000000002 */
[----:B------:R-:W-:Y:S01]  /*0f50*/  DFMA R16, R24, R26, R2 ;  /* 0x0000001a1810722b */ /* 0x000fe20000000002 */
[----:B------:R-:W-:Y:S10]  /*0f60*/  BAR.SYNC.DEFER_BLOCKING 0x0 ;  /* 0x0000000000007b1d */ /* 0x000ff40000010000 */
.L_x_2:
[----:B------:R-:W0:Y:S01]  /*0f70*/  LDCU.64 UR4, c[0x0][0x388] ;  /* 0x00007100ff0477ac */ /* 0x000e220008000a00 */
[----:B------:R-:W-:-:S04]  /*0f80*/  IMAD R3, R0, UR7, RZ ;  /* 0x0000000700037c24 */ /* 0x000fc8000f8e02ff */
[----:B------:R-:W-:-:S05]  /*0f90*/  IMAD R3, R3, 0x400, R4 ;  /* 0x0000040003037824 */ /* 0x000fca00078e0204 */
[----:B------:R-:W-:-:S05]  /*0fa0*/  IADD3 R3, P0, PT, R8, R3, RZ ;  /* 0x0000000308037210 */ /* 0x000fca0007f1e0ff */
[----:B------:R-:W-:Y:S01]  /*0fb0*/  IMAD.X R0, RZ, RZ, RZ, P0 ;  /* 0x000000ffff007224 */ /* 0x000fe200000e06ff */
[----:B0-----:R-:W-:-:S04]  /*0fc0*/  LEA R2, P0, R3, UR4, 0x3 ;  /* 0x0000000403027c11 */ /* 0x001fc8000f8018ff */
[----:B------:R-:W-:-:S05]  /*0fd0*/  LEA.HI.X R3, R3, UR5, R0, 0x3, P0 ;  /* 0x0000000503037c11 */ /* 0x000fca00080f1c00 */
[----:B------:R-:W-:Y:S01]  /*0fe0*/  STG.E.64 desc[UR8][R2.64], R16 ;  /* 0x0000001002007986 */ /* 0x000fe2000c101b08 */
[----:B------:R-:W-:Y:S05]  /*0ff0*/  EXIT ;  /* 0x000000000000794d */ /* 0x000fea0003800000 */
        .weak           $__internal_0_$__cuda_sm20_div_u16
        .type           $__internal_0_$__cuda_sm20_div_u16,@function
        .size           $__internal_0_$__cuda_sm20_div_u16,(.L_x_6 - $__internal_0_$__cuda_sm20_div_u16)
$__internal_0_$__cuda_sm20_div_u16:
[----:B------:R-:W0:Y:S01]  /*1000*/  I2F.U16 R6, R5 ;  /* 0x0000000500067306 */ /* 0x000e220000101000 */
[----:B------:R-:W-:Y:S01]  /*1010*/  IMAD.MOV.U32 R8, RZ, RZ, 0x4b800000 ;  /* 0x4b800000ff087424 */ /* 0x000fe200078e00ff */
[C---:B0-----:R-:W-:Y:S02]  /*1020*/  FSETP.GEU.AND P1, PT, |R6|.reuse, 1.175494350822287508e-38, PT ;  /* 0x008000000600780b */ /* 0x041fe40003f2e200 */
[----:B------:R-:W-:Y:S02]  /*1030*/  FSETP.GT.AND P0, PT, |R6|, 8.50705917302346158658e+37, PT ;  /* 0x7e8000000600780b */ /* 0x000fe40003f04200 */
[----:B------:R-:W-:-:S04]  /*1040*/  FSEL R8, R8, 1, !P1 ;  /* 0x3f80000008087808 */ /* 0x000fc80004800000 */
[----:B------:R-:W-:Y:S01]  /*1050*/  FSEL R9, R8, 0.25, !P0 ;  /* 0x3e80000008097808 */ /* 0x000fe20004000000 */
[----:B------:R-:W-:Y:S01]  /*1060*/  IMAD.MOV.U32 R8, RZ, RZ, R11 ;  /* 0x000000ffff087224 */ /* 0x000fe200078e000b */
[----:B------:R-:W-:-:S03]  /*1070*/  ISETP.NE.U32.AND P0, PT, R5, RZ, PT ;  /* 0x000000ff0500720c */ /* 0x000fc60003f05070 */
[----:B------:R-:W-:Y:S01]  /*1080*/  FMUL R10, R6, R9 ;  /* 0x00000009060a7220 */ /* 0x000fe20000400000 */
[----:B------:R-:W-:-:S05]  /*1090*/  I2FP.F32.U32.RZ R6, 0x400 ;  /* 0x0000040000067845 */ /* 0x000fca000020d000 */
[----:B------:R-:W0:Y:S02]  /*10a0*/  MUFU.RCP R10, R10 ;  /* 0x0000000a000a7308 */ /* 0x000e240000001000 */
[----:B0-----:R-:W-:-:S05]  /*10b0*/  FMUL R9, R9, R10 ;  /* 0x0000000a09097220 */ /* 0x001fca0000400000 */
[----:B------:R-:W-:-:S05]  /*10c0*/  IADD3 R9, PT, PT, R9, 0x2, RZ ;  /* 0x0000000209097810 */ /* 0x000fca0007ffe0ff */
[----:B------:R-:W-:Y:S01]  /*10d0*/  FMUL.RZ R6, R6, R9 ;  /* 0x0000000906067220 */ /* 0x000fe2000040c000 */
[----:B------:R-:W-:-:S05]  /*10e0*/  IMAD.MOV.U32 R9, RZ, RZ, 0x0 ;  /* 0x00000000ff097424 */ /* 0x000fca00078e00ff */
[----:B------:R-:W0:Y:S02]  /*10f0*/  F2I.U32.TRUNC.NTZ R6, R6 ;  /* 0x0000000600067305 */ /* 0x000e24000020f000 */
[----:B0-----:R-:W-:Y:S01]  /*1100*/  LOP3.LUT R5, R6, 0xffff, RZ, 0xc0, !PT ;  /* 0x0000ffff06057812 */ /* 0x001fe200078ec0ff */
[----:B------:R-:W-:Y:S01]  /*1110*/  @!P0 IMAD.MOV.U32 R5, RZ, RZ, -0x1 ;  /* 0xffffffffff058424 */ /* 0x000fe200078e00ff */
[----:B------:R-:W-:Y:S06]  /*1120*/  RET.REL.NODEC R8 `(_Z10ATAkernel2PdS_) ;  /* 0xffffffec08b47950 */ /* 0x000fec0003c3ffff */
.L_x_3:
[----:B------:R-:W-:-:S00]  /*1130*/  BRA `(.L_x_3) ;  /* 0xfffffffc00fc7947 */ /* 0x000fc0000383ffff */
[----:B------:R-:W-:-:S00]  /*1140*/  NOP ;  /* 0x0000000000007918 */ /* 0x000fc00000000000 */
        /* <DEDUP_REMOVED lines=11> */
.L_x_6:


//--------------------- .text._Z10ATAkernel1PdS_  --------------------------
	.section	.text._Z10ATAkernel1PdS_,"ax",@progbits
	.align	128
        .global         _Z10ATAkernel1PdS_
        .type           _Z10ATAkernel1PdS_,@function
        .size           _Z10ATAkernel1PdS_,(.L_x_8 - _Z10ATAkernel1PdS_)
        .other          _Z10ATAkernel1PdS_,@"STO_CUDA_ENTRY STV_DEFAULT"
_Z10ATAkernel1PdS_:
.text._Z10ATAkernel1PdS_:
[----:B------:R-:W-:Y:S01]  /*0000*/  LDC R1, c[0x0][0x37c] ;  /* 0x0000df00ff017b82 */ /* 0x000fe20000000800 */
[----:B------:R-:W0:Y:S07]  /*0010*/  S2R R5, SR_TID.X ;  /* 0x0000000000057919 */ /* 0x000e2e0000002100 */
[----:B------:R-:W1:Y:S01]  /*0020*/  LDC R7, c[0x0][0x364] ;  /* 0x0000d900ff077b82 */ /* 0x000e620000000800 */
[----:B------:R-:W2:Y:S01]  /*0030*/  LDCU.64 UR6, c[0x0][0x358] ;  /* 0x00006b00ff0677ac */ /* 0x000ea20008000a00 */
[----:B------:R-:W1:Y:S06]  /*0040*/  S2R R4, SR_TID.Y ;  /* 0x0000000000047919 */ /* 0x000e6c0000002200 */
[----:B------:R-:W0:Y:S08]  /*0050*/  S2UR UR4, SR_CTAID.X ;  /* 0x00000000000479c3 */ /* 0x000e300000002500 */
[----:B------:R-:W0:Y:S08]  /*0060*/  LDC R0, c[0x0][0x360] ;  /* 0x0000d800ff007b82 */ /* 0x000e300000000800 */
[----:B------:R-:W1:Y:S08]  /*0070*/  S2UR UR8, SR_CTAID.Y ;  /* 0x00000000000879c3 */ /* 0x000e700000002600 */
[----:B------:R-:W3:Y:S01]  /*0080*/  LDC.64 R2, c[0x0][0x388] ;  /* 0x0000e200ff027b82 */ /* 0x000ee20000000a00 */
[----:B0-----:R-:W-:Y:S01]  /*0090*/  IMAD R0, R0, UR4, R5 ;  /* 0x0000000400007c24 */ /* 0x001fe2000f8e0205 */
[----:B------:R-:W0:Y:S01]  /*00a0*/  LDCU.64 UR4, c[0x0][0x380] ;  /* 0x00007000ff0477ac */ /* 0x000e220008000a00 */
[----:B-1----:R-:W-:-:S05]  /*00b0*/  IMAD R5, R7, UR8, R4 ;  /* 0x0000000807057c24 */ /* 0x002fca000f8e0204 */
[----:B------:R-:W-:-:S05]  /*00c0*/  LEA R5, R5, R0, 0xa ;  /* 0x0000000005057211 */ /* 0x000fca00078e50ff */
[----:B---3--:R-:W-:-:S05]  /*00d0*/  IMAD.WIDE R2, R5, 0x8, R2 ;  /* 0x0000000805027825 */ /* 0x008fca00078e0202 */
[----:B--2---:R1:W5:Y:S01]  /*00e0*/  LDG.E.64 R10, desc[UR6][R2.64] ;  /* 0x00000006020a7981 */ /* 0x004362000c1e1b00 */
[----:B------:R-:W-:Y:S01]  /*00f0*/  HFMA2 R5, -RZ, RZ, 0, 0 ;  /* 0x00000000ff057431 */ /* 0x000fe200000001ff */
[----:B0-----:R-:W-:-:S04]  /*0100*/  UIADD3 UR4, UP0, UPT, UR4, 0x8000, URZ ;  /* 0x0000800004047890 */ /* 0x001fc8000ff1e0ff */
[----:B------:R-:W-:Y:S01]  /*0110*/  UIADD3.X UR5, UPT, UPT, URZ, UR5, URZ, UP0, !UPT ;  /* 0x00000005ff057290 */ /* 0x000fe200087fe4ff */
[----:B------:R-:W-:-:S05]  /*0120*/  IMAD.WIDE.U32 R6, R7, UR8, R4 ;  /* 0x0000000807067c25 */ /* 0x000fca000f8e0004 */
[----:B------:R-:W-:Y:S01]  /*0130*/  MOV R5, UR5 ;  /* 0x0000000500057c02 */ /* 0x000fe20008000f00 */
[----:B------:R-:W-:Y:S01]  /*0140*/  IMAD.U32 R4, RZ, RZ, UR4 ;  /* 0x00000004ff047e24 */ /* 0x000fe2000f8e00ff */
[----:B------:R-:W-:Y:S01]  /*0150*/  LEA R16, P0, R6, UR4, 0x3 ;  /* 0x0000000406107c11 */ /* 0x000fe2000f8018ff */
[----:B------:R-:W-:-:S03]  /*0160*/  UMOV UR4, URZ ;  /* 0x000000ff00047c82 */ /* 0x000fc60008000000 */
[----:B-1----:R-:W-:-:S09]  /*0170*/  LEA.HI.X R17, R6, UR5, R7, 0x3, P0 ;  /* 0x0000000506117c11 */ /* 0x002fd200080f1c07 */
.L_x_4:
[----:B------:R-:W-:Y:S01]  /*0180*/  IMAD.WIDE R8, R0, 0x8, R4 ;  /* 0x0000000800087825 */ /* 0x000fe200078e0204 */
[----:B------:R-:W-:-:S03]  /*0190*/  MOV R6, R16 ;  /* 0x0000001000067202 */ /* 0x000fc60000000f00 */
[----:B------:R-:W-:Y:S01]  /*01a0*/  IMAD.MOV.U32 R7, RZ, RZ, R17 ;  /* 0x000000ffff077224 */ /* 0x000fe200078e0011 */
[----:B-1----:R-:W2:Y:S04]  /*01b0*/  LDG.E.64 R14, desc[UR6][R8.64+-0x8000] ;  /* 0xff800006080e7981 */ /* 0x002ea8000c1e1b00 */
[----:B------:R-:W2:Y:S02]  /*01c0*/  LDG.E.64 R12, desc[UR6][R6.64+-0x8000] ;  /* 0xff800006060c7981 */ /* 0x000ea4000c1e1b00 */
[----:B--2--5:R-:W-:-:S07]  /*01d0*/  DFMA R12, R12, R14, R10 ;  /* 0x0000000e0c0c722b */ /* 0x024fce000000000a */
[----:B------:R0:W-:Y:S04]  /*01e0*/  STG.E.64 desc[UR6][R2.64], R12 ;  /* 0x0000000c02007986 */ /* 0x0001e8000c101b06 */
[----:B------:R-:W2:Y:S04]  /*01f0*/  LDG.E.64 R10, desc[UR6][R6.64+-0x6000] ;  /* 0xffa00006060a7981 */ /* 0x000ea8000c1e1b00 */
[----:B------:R-:W2:Y:S02]  /*0200*/  LDG.E.64 R14, desc[UR6][R8.64+-0x6000] ;  /* 0xffa00006080e7981 */ /* 0x000ea4000c1e1b00 */
[----:B--2---:R-:W-:-:S07]  /*0210*/  DFMA R10, R10, R14, R12 ;  /* 0x0000000e0a0a722b */ /* 0x004fce000000000c */
[----:B------:R1:W-:Y:S04]  /*0220*/  STG.E.64 desc[UR6][R2.64], R10 ;  /* 0x0000000a02007986 */ /* 0x0003e8000c101b06 */
[----:B------:R-:W2:Y:S04]  /*0230*/  LDG.E.64 R14, desc[UR6][R6.64+-0x4000] ;  /* 0xffc00006060e7981 */ /* 0x000ea8000c1e1b00 */
[----:B------:R-:W2:Y:S02]  /*0240*/  LDG.E.64 R16, desc[UR6][R8.64+-0x4000] ;  /* 0xffc0000608107981 */ /* 0x000ea4000c1e1b00 */
[----:B--2---:R-:W-:-:S07]  /*0250*/  DFMA R14, R14, R16, R10 ;  /* 0x000000100e0e722b */ /* 0x004fce000000000a */
[----:B------:R2:W-:Y:S04]  /*0260*/  STG.E.64 desc[UR6][R2.64], R14 ;  /* 0x0000000e02007986 */ /* 0x0005e8000c101b06 */
[----:B------:R-:W3:Y:S04]  /*0270*/  LDG.E.64 R16, desc[UR6][R6.64+-0x2000] ;  /* 0xffe0000606107981 */ /* 0x000ee8000c1e1b00 */
[----:B------:R-:W3:Y:S02]  /*0280*/  LDG.E.64 R18, desc[UR6][R8.64+-0x2000] ;  /* 0xffe0000608127981 */ /* 0x000ee4000c1e1b00 */
[----:B---3--:R-:W-:-:S07]  /*0290*/  DFMA R16, R16, R18, R14 ;  /* 0x000000121010722b */ /* 0x008fce000000000e */
[----:B------:R3:W-:Y:S04]  /*02a0*/  STG.E.64 desc[UR6][R2.64], R16 ;  /* 0x0000001002007986 */ /* 0x0007e8000c101b06 */
[----:B0-----:R-:W4:Y:S04]  /*02b0*/  LDG.E.64 R12, desc[UR6][R6.64] ;  /* 0x00000006060c7981 */ /* 0x001f28000c1e1b00 */
[----:B------:R-:W4:Y:S02]  /*02c0*/  LDG.E.64 R18, desc[UR6][R8.64] ;  /* 0x0000000608127981 */ /* 0x000f24000c1e1b00 */
[----:B----4-:R-:W-:-:S07]  /*02d0*/  DFMA R12, R12, R18, R16 ;  /* 0x000000120c0c722b */ /* 0x010fce0000000010 */
[----:B------:R0:W-:Y:S04]  /*02e0*/  STG.E.64 desc[UR6][R2.64], R12 ;  /* 0x0000000c02007986 */ /* 0x0001e8000c101b06 */
[----:B-1----:R-:W4:Y:S04]  /*02f0*/  LDG.E.64 R10, desc[UR6][R6.64+0x2000] ;  /* 0x00200006060a7981 */ /* 0x002f28000c1e1b00 */
[----:B------:R-:W4:Y:S02]  /*0300*/  LDG.E.64 R18, desc[UR6][R8.64+0x2000] ;  /* 0x0020000608127981 */ /* 0x000f24000c1e1b00 */
[----:B----4-:R-:W-:-:S07]  /*0310*/  DFMA R18, R10, R18, R12 ;  /* 0x000000120a12722b */ /* 0x010fce000000000c */
[----:B------:R1:W-:Y:S04]  /*0320*/  STG.E.64 desc[UR6][R2.64], R18 ;  /* 0x0000001202007986 */ /* 0x0003e8000c101b06 */
[----:B------:R-:W4:Y:S04]  /*0330*/  LDG.E.64 R10, desc[UR6][R6.64+0x4000] ;  /* 0x00400006060a7981 */ /* 0x000f28000c1e1b00 */
[----:B--2---:R-:W4:Y:S02]  /*0340*/  LDG.E.64 R14, desc[UR6][R8.64+0x4000] ;  /* 0x00400006080e7981 */ /* 0x004f24000c1e1b00 */
[----:B----4-:R-:W-:-:S07]  /*0350*/  DFMA R14, R10, R14, R18 ;  /* 0x0000000e0a0e722b */ /* 0x010fce0000000012 */
[----:B------:R2:W-:Y:S04]  /*0360*/  STG.E.64 desc[UR6][R2.64], R14 ;  /* 0x0000000e02007986 */ /* 0x0005e8000c101b06 */
[----:B---3--:R-:W3:Y:S04]  /*0370*/  LDG.E.64 R16, desc[UR6][R8.64+0x6000] ;  /* 0x0060000608107981 */ /* 0x008ee8000c1e1b00 */
[----:B------:R-:W3:Y:S01]  /*0380*/  LDG.E.64 R10, desc[UR6][R6.64+0x6000] ;  /* 0x00600006060a7981 */ /* 0x000ee2000c1e1b00 */
[----:B0-----:R-:W-:Y:S01]  /*0390*/  IADD3 R13, PT, PT, R0, 0x2000, RZ ;  /* 0x00002000000d7810 */ /* 0x001fe20007ffe0ff */
[----:B---3--:R-:W-:-:S04]  /*03a0*/  DFMA R16, R10, R16, R14 ;  /* 0x000000100a10722b */ /* 0x008fc8000000000e */
[----:B------:R-:W-:-:S03]  /*03b0*/  IMAD.WIDE R10, R13, 0x8, R4 ;  /* 0x000000080d0a7825 */ /* 0x000fc600078e0204 */
[----:B------:R0:W-:Y:S04]  /*03c0*/  STG.E.64 desc[UR6][R2.64], R16 ;  /* 0x0000001002007986 */ /* 0x0001e8000c101b06 */
[----:B------:R-:W3:Y:S04]  /*03d0*/  LDG.E.64 R12, desc[UR6][R6.64+0x8000] ;  /* 0x00800006060c7981 */ /* 0x000ee8000c1e1b00 */
[----:B-1----:R-:W3:Y:S02]  /*03e0*/  LDG.E.64 R18, desc[UR6][R10.64+-0x8000] ;  /* 0xff8000060a127981 */ /* 0x002ee4000c1e1b00 */
[----:B---3--:R-:W-:-:S07]  /*03f0*/  DFMA R12, R12, R18, R16 ;  /* 0x000000120c0c722b */ /* 0x008fce0000000010 */
[----:B------:R1:W-:Y:S04]  /*0400*/  STG.E.64 desc[UR6][R2.64], R12 ;  /* 0x0000000c02007986 */ /* 0x0003e8000c101b06 */
[----:B--2---:R-:W2:Y:S04]  /*0410*/  LDG.E.64 R14, desc[UR6][R6.64+0xa000] ;  /* 0x00a00006060e7981 */ /* 0x004ea8000c1e1b00 */
        /* <DEDUP_REMOVED lines=15> */
[----:B--2---:R-:W2:Y:S04]  /*0510*/  LDG.E.64 R8, desc[UR6][R6.64+0x12000] ;  /* 0x0120000606087981 */ /* 0x004ea8000c1e1b00 */
[----:B------:R-:W2:Y:S02]  /*0520*/  LDG.E.64 R18, desc[UR6][R10.64+0x2000] ;  /* 0x002000060a127981 */ /* 0x000ea4000c1e1b00 */
[----:B--2---:R-:W-:-:S07]  /*0530*/  DFMA R8, R8, R18, R12 ;  /* 0x000000120808722b */ /* 0x004fce000000000c */
[----:B------:R2:W-:Y:S04]  /*0540*/  STG.E.64 desc[UR6][R2.64], R8 ;  /* 0x0000000802007986 */ /* 0x0005e8000c101b06 */
[----:B---3--:R-:W3:Y:S04]  /*0550*/  LDG.E.64 R14, desc[UR6][R6.64+0x14000] ;  /* 0x01400006060e7981 */ /* 0x008ee8000c1e1b00 */
[----:B------:R-:W3:Y:S02]  /*0560*/  LDG.E.64 R18, desc[UR6][R10.64+0x4000] ;  /* 0x004000060a127981 */ /* 0x000ee4000c1e1b00 */
[----:B---3--:R-:W-:-:S07]  /*0570*/  DFMA R14, R14, R18, R8 ;  /* 0x000000120e0e722b */ /* 0x008fce0000000008 */
[----:B------:R3:W-:Y:S04]  /*0580*/  STG.E.64 desc[UR6][R2.64], R14 ;  /* 0x0000000e02007986 */ /* 0x0007e8000c101b06 */
[----:B------:R-:W4:Y:S04]  /*0590*/  LDG.E.64 R18, desc[UR6][R10.64+0x6000] ;  /* 0x006000060a127981 */ /* 0x000f28000c1e1b00 */
[----:B0-----:R-:W4:Y:S01]  /*05a0*/  LDG.E.64 R16, desc[UR6][R6.64+0x16000] ;  /* 0x0160000606107981 */ /* 0x001f22000c1e1b00 */
[----:B-1----:R-:W-:-:S05]  /*05b0*/  IADD3 R13, PT, PT, R0, 0x4000, RZ ;  /* 0x00004000000d7810 */ /* 0x002fca0007ffe0ff */
[----:B------:R-:W-:Y:S01]  /*05c0*/  IMAD.WIDE R12, R13, 0x8, R4 ;  /* 0x000000080d0c7825 */ /* 0x000fe200078e0204 */
[----:B----4-:R-:W-:-:S07]  /*05d0*/  DFMA R16, R16, R18, R14 ;  /* 0x000000121010722b */ /* 0x010fce000000000e */
[----:B------:R0:W-:Y:S04]  /*05e0*/  STG.E.64 desc[UR6][R2.64], R16 ;  /* 0x0000001002007986 */ /* 0x0001e8000c101b06 */
[----:B--2---:R-:W2:Y:S04]  /*05f0*/  LDG.E.64 R8, desc[UR6][R6.64+0x18000] ;  /* 0x0180000606087981 */ /* 0x004ea8000c1e1b00 */
[----:B------:R-:W2:Y:S02]  /*0600*/  LDG.E.64 R18, desc[UR6][R12.64+-0x8000] ;  /* 0xff8000060c127981 */ /* 0x000ea4000c1e1b00 */
[----:B--2---:R-:W-:-:S07]  /*0610*/  DFMA R8, R8, R18, R16 ;  /* 0x000000120808722b */ /* 0x004fce0000000010 */
[----:B------:R1:W-:Y:S04]  /*0620*/  STG.E.64 desc[UR6][R2.64], R8 ;  /* 0x0000000802007986 */ /* 0x0003e8000c101b06 */
[----:B---3--:R-:W2:Y:S04]  /*0630*/  LDG.E.64 R14, desc[UR6][R6.64+0x1a000] ;  /* 0x01a00006060e7981 */ /* 0x008ea8000c1e1b00 */
        /* <DEDUP_REMOVED lines=23> */
[----:B0-----:R-:W4:Y:S04]  /*07b0*/  LDG.E.64 R16, desc[UR6][R12.64+0x6000] ;  /* 0x006000060c107981 */ /* 0x001f28000c1e1b00 */
[----:B------:R-:W4:Y:S01]  /*07c0*/  LDG.E.64 R14, desc[UR6][R6.64+0x26000] ;  /* 0x02600006060e7981 */ /* 0x000f22000c1e1b00 */
[----:B-1----:R-:W-:-:S04]  /*07d0*/  VIADD R9, R0, 0x6000 ;  /* 0x0000600000097836 */ /* 0x002fc80000000000 */
[----:B------:R-:W-:Y:S01]  /*07e0*/  IMAD.WIDE R8, R9, 0x8, R4 ;  /* 0x0000000809087825 */ /* 0x000fe200078e0204 */
[----:B----4-:R-:W-:-:S07]  /*07f0*/  DFMA R20, R14, R16, R18 ;  /* 0x000000100e14722b */ /* 0x010fce0000000012 */
[----:B------:R-:W-:Y:S04]  /*0800*/  STG.E.64 desc[UR6][R2.64], R20 ;  /* 0x0000001402007986 */ /* 0x000fe8000c101b06 */
[----:B--2---:R-:W2:Y:S04]  /*0810*/  LDG.E.64 R10, desc[UR6][R6.64+0x28000] ;  /* 0x02800006060a7981 */ /* 0x004ea8000c1e1b00 */
[----:B------:R-:W2:Y:S02]  /*0820*/  LDG.E.64 R14, desc[UR6][R8.64+-0x8000] ;  /* 0xff800006080e7981 */ /* 0x000ea4000c1e1b00 */
[----:B--2---:R-:W-:-:S07]  /*0830*/  DFMA R10, R10, R14, R20 ;  /* 0x0000000e0a0a722b */ /* 0x004fce0000000014 */
        /* <DEDUP_REMOVED lines=9> */
[----:B------:R-:W4:Y:S04]  /*08d0*/  LDG.E.64 R16, desc[UR6][R6.64+0x2e000] ;  /* 0x02e0000606107981 */ /* 0x000f28000c1e1b00 */
[----:B---3--:R-:W4:Y:S02]  /*08e0*/  LDG.E.64 R18, desc[UR6][R8.64+-0x2000] ;  /* 0xffe0000608127981 */ /* 0x008f24000c1e1b00 */
[----:B----4-:R-:W-:-:S07]  /*08f0*/  DFMA R16, R16, R18, R14 ;  /* 0x000000121010722b */ /* 0x010fce000000000e */
        /* <DEDUP_REMOVED lines=13> */
[----:B------:R-:W0:Y:S04]  /*09d0*/  LDG.E.64 R18, desc[UR6][R8.64+0x6000] ;  /* 0x0060000608127981 */ /* 0x000e28000c1e1b00 */
[----:B---3--:R-:W0:Y:S01]  /*09e0*/  LDG.E.64 R16, desc[UR6][R6.64+0x36000] ;  /* 0x0360000606107981 */ /* 0x008e22000c1e1b00 */
[----:B------:R-:W-:-:S04]  /*09f0*/  UIADD3 UR4, UPT, UPT, UR4, 0x20, URZ ;  /* 0x0000002004047890 */ /* 0x000fc8000fffe0ff */
[----:B------:R-:W-:Y:S01]  /*0a00*/  UISETP.NE.AND UP0, UPT, UR4, 0x400, UPT ;  /* 0x000004000400788c */ /* 0x000fe2000bf05270 */
[----:B------:R-:W-:Y:S01]  /*0a10*/  IADD3 R0, PT, PT, R0, 0x8000, RZ ;  /* 0x0000800000007810 */ /* 0x000fe20007ffe0ff */
[----:B0-----:R-:W-:-:S07]  /*0a20*/  DFMA R10, R16, R18, R14 ;  /* 0x00000012100a722b */ /* 0x001fce000000000e */
[----:B------:R1:W-:Y:S01]  /*0a30*/  STG.E.64 desc[UR6][R2.64], R10 ;  /* 0x0000000a02007986 */ /* 0x0003e2000c101b06 */
[----:B------:R-:W-:-:S04]  /*0a40*/  IADD3 R16, P0, PT, R6, 0x40000, RZ ;  /* 0x0004000006107810 */ /* 0x000fc80007f1e0ff */
[----:B------:R-:W-:Y:S01]  /*0a50*/  IADD3.X R17, PT, PT, RZ, R7, RZ, P0, !PT ;  /* 0x00000007ff117210 */ /* 0x000fe200007fe4ff */
[----:B------:R-:W-:Y:S08]  /*0a60*/  BRA.U UP0, `(.L_x_4) ;  /* 0xfffffff500c47547 */ /* 0x000ff0000b83ffff */
[----:B------:R-:W-:Y:S05]  /*0a70*/  EXIT ;  /* 0x000000000000794d */ /* 0x000fea0003800000 */
.L_x_5:
        /* <DEDUP_REMOVED lines=16> */
.L_x_8:


//--------------------- .nv.shared._Z10ATAkernel2PdS_ --------------------------
	.section	.nv.shared._Z10ATAkernel2PdS_,"aw",@nobits
	.sectionflags	@""
	.align	8
.nv.shared._Z10ATAkernel2PdS_:
	.zero		5120


//--------------------- .nv.shared.reserved.0     --------------------------
	.section	.nv.shared.reserved.0,"aw",@nobits
	.weak		__nv_reservedSMEM_offset_0_alias
	.size		__nv_reservedSMEM_offset_0_alias, 0, 64
	.other		__nv_reservedSMEM_offset_0_alias,@"STO_CUDA_RESERVED_SHARED STV_DEFAULT"
__nv_reservedSMEM_offset_0_alias:
	.zero		0
	.zero		64


//--------------------- .nv.constant0._Z10ATAkernel2PdS_ --------------------------
	.section	.nv.constant0._Z10ATAkernel2PdS_,"a",@progbits
	.sectionflags	@""
	.align	4
.nv.constant0._Z10ATAkernel2PdS_:
	.zero		912


//--------------------- .nv.constant0._Z10ATAkernel1PdS_ --------------------------
	.section	.nv.constant0._Z10ATAkernel1PdS_,"a",@progbits
	.sectionflags	@""
	.align	4
.nv.constant0._Z10ATAkernel1PdS_:
	.zero		912


//--------------------- SYMBOLS --------------------------

	.type		.nv.reservedSmem.offset0,@object
	.size		.nv.reservedSmem.offset0,0x4
	.type		.nv.reservedSmem.cap,@object
	.size		.nv.reservedSmem.cap,0x4
